//
// Generated by NVIDIA NVVM Compiler
//
// Compiler Build ID: CL-36424714
// Cuda compilation tools, release 13.0, V13.0.88
// Based on NVVM 20.0.0
//

.version 9.0
.target sm_100
.address_size 64

	// .globl	_Z45globalMemoryDynamicPersistentPerBlockAllocatei
.extern .func  (.param .b64 func_retval0) malloc
(
	.param .b64 malloc_param_0
)
;
.extern .func free
(
	.param .b64 free_param_0
)
;
.global .align 8 .b8 array_global[2048];

.visible .entry _Z45globalMemoryDynamicPersistentPerBlockAllocatei(
	.param .u32 _Z45globalMemoryDynamicPersistentPerBlockAllocatei_param_0
)
{
	.reg .pred 	%p<2>;
	.reg .b32 	%r<8>;
	.reg .b64 	%rd<13>;

	mov.u32 	%r1, %tid.x;
	setp.ne.s32 	%p1, %r1, 0;
	@%p1 bra 	$L__BB0_2;
	mov.u32 	%r2, %ntid.x;
	shl.b32 	%r3, %r2, 2;
	cvt.u64.u32 	%rd1, %r3;
	{ // callseq 0, 0
	.param .b64 param0;
	st.param.b64 	[param0], %rd1;
	.param .b64 retval0;
	call.uni (retval0), 
	malloc, 
	(
	param0
	);
	ld.param.b64 	%rd2, [retval0];
	} // callseq 0
	mov.u32 	%r4, %ctaid.x;
	mul.wide.u32 	%rd4, %r4, 8;
	mov.u64 	%rd5, array_global;
	add.s64 	%rd6, %rd5, %rd4;
	st.global.u64 	[%rd6], %rd2;
$L__BB0_2:
	bar.sync 	0;
	mov.u32 	%r5, %ctaid.x;
	mov.u32 	%r6, %ntid.x;
	mad.lo.s32 	%r7, %r5, %r6, %r1;
	mul.wide.u32 	%rd7, %r5, 8;
	mov.u64 	%rd8, array_global;
	add.s64 	%rd9, %rd8, %rd7;
	ld.global.u64 	%rd10, [%rd9];
	mul.wide.u32 	%rd11, %r1, 4;
	add.s64 	%rd12, %rd10, %rd11;
	st.u32 	[%rd12], %r7;
	ret;

}
	// .globl	_Z41globalMemoryDynamicPersistentPerBlockFreev
.visible .entry _Z41globalMemoryDynamicPersistentPerBlockFreev()
{
	.reg .pred 	%p<2>;
	.reg .b32 	%r<3>;
	.reg .b64 	%rd<5>;

	bar.sync 	0;
	mov.u32 	%r1, %tid.x;
	setp.ne.s32 	%p1, %r1, 0;
	@%p1 bra 	$L__BB1_2;
	mov.u32 	%r2, %ctaid.x;
	mul.wide.u32 	%rd1, %r2, 8;
	mov.u64 	%rd2, array_global;
	add.s64 	%rd3, %rd2, %rd1;
	ld.global.u64 	%rd4, [%rd3];
	{ // callseq 1, 0
	.param .b64 param0;
	st.param.b64 	[param0], %rd4;
	call.uni 
	free, 
	(
	param0
	);
	} // callseq 1
$L__BB1_2:
	ret;

}


// ===== COMPILED SASS (sm_100) =====

	.target	sm_100

	.elftype	@"ET_EXEC"


//--------------------- .note.nv.tkinfo           --------------------------
	.section	.note.nv.tkinfo,"",@"SHT_NOTE"
	.sectionflags	@"SHF_NOTE_NV_TKINFO"
	.tkinfo
        /*0018*/ 	.word	0x00000002
        /*0030*/ 	.string	""
        /*0030*/ 	.string	"ptxas"
        /*0030*/ 	.string	"Cuda compilation tools, release 13.0, V13.0.88"
        /*0030*/ 	.string	"Build cuda_13.0.r13.0/compiler.36424714_0"
        /*0030*/ 	.string	"-arch sm_100 -m 64 "



//--------------------- .note.nv.cuinfo           --------------------------
	.section	.note.nv.cuinfo,"",@"SHT_NOTE"
	.sectionflags	@"SHF_NOTE_NV_CUINFO"
        /*0018*/ 	.short	0x0002
        /*001a*/ 	.short	0x0064
        /*001c*/ 	.short	0x0082
	.zero		2


//--------------------- .nv.info                  --------------------------
	.section	.nv.info,"",@"SHT_CUDA_INFO"
	.align	4


	//----- nvinfo : EIATTR_REGCOUNT
	.align		4
        /*0000*/ 	.byte	0x04, 0x2f
        /*0002*/ 	.short	(.L_2 - .L_1)
	.align		4
.L_1:
        /*0004*/ 	.word	index@(_Z45globalMemoryDynamicPersistentPerBlockAllocatei)
        /*0008*/ 	.word	0x00000018


	//----- nvinfo : EIATTR_FRAME_SIZE
	.align		4
.L_2:
        /*000c*/ 	.byte	0x04, 0x11
        /*000e*/ 	.short	(.L_4 - .L_3)
	.align		4
.L_3:
        /*0010*/ 	.word	index@(_Z45globalMemoryDynamicPersistentPerBlockAllocatei)
        /*0014*/ 	.word	0x00000000


	//----- nvinfo : EIATTR_REGCOUNT
	.align		4
.L_4:
        /*0018*/ 	.byte	0x04, 0x2f
        /*001a*/ 	.short	(.L_6 - .L_5)
	.align		4
.L_5:
        /*001c*/ 	.word	index@(_Z41globalMemoryDynamicPersistentPerBlockFreev)
        /*0020*/ 	.word	0x00000018


	//----- nvinfo : EIATTR_FRAME_SIZE
	.align		4
.L_6:
        /*0024*/ 	.byte	0x04, 0x11
        /*0026*/ 	.short	(.L_8 - .L_7)
	.align		4
.L_7:
        /*0028*/ 	.word	index@(_Z41globalMemoryDynamicPersistentPerBlockFreev)
        /*002c*/ 	.word	0x00000000


	//----- nvinfo : EIATTR_MIN_STACK_SIZE
	.align		4
.L_8:
        /*0030*/ 	.byte	0x04, 0x12
        /*0032*/ 	.short	(.L_10 - .L_9)
	.align		4
.L_9:
        /*0034*/ 	.word	index@(_Z41globalMemoryDynamicPersistentPerBlockFreev)
        /*0038*/ 	.word	0x00000000


	//----- nvinfo : EIATTR_MIN_STACK_SIZE
	.align		4
.L_10:
        /*003c*/ 	.byte	0x04, 0x12
        /*003e*/ 	.short	(.L_12 - .L_11)
	.align		4
.L_11:
        /*0040*/ 	.word	index@(_Z45globalMemoryDynamicPersistentPerBlockAllocatei)
        /*0044*/ 	.word	0x00000000
.L_12:


//--------------------- .nv.compat                --------------------------
	.section	.nv.compat,"",@"SHT_CUDA_COMPAT_INFO"
	.align	4
        /*0000*/ 	.byte	0x02, 0x09, 0x00, 0x00, 0x02, 0x02, 0x01, 0x00, 0x02, 0x05, 0x05, 0x00, 0x03, 0x07, 0x01, 0x01
        /*0010*/ 	.byte	0x02, 0x03, 0x00, 0x00, 0x02, 0x06, 0x01, 0x00, 0x04, 0x0b, 0x08, 0x00, 0x09, 0x00, 0x00, 0x00
        /*0020*/ 	.byte	0x00, 0x00, 0x00, 0x00


//--------------------- .nv.info._Z41globalMemoryDynamicPersistentPerBlockFreev --------------------------
	.section	.nv.info._Z41globalMemoryDynamicPersistentPerBlockFreev,"",@"SHT_CUDA_INFO"
	.sectionflags	@""
	.align	4


	//----- nvinfo : EIATTR_CUDA_API_VERSION
	.align		4
        /*0000*/ 	.byte	0x04, 0x37
        /*0002*/ 	.short	(.L_14 - .L_13)
.L_13:
        /*0004*/ 	.word	0x00000082


	//----- nvinfo : EIATTR_SPARSE_MMA_MASK
	.align		4
.L_14:
        /*0008*/ 	.byte	0x03, 0x50
        /*000a*/ 	.short	0x0000


	//----- nvinfo : EIATTR_MAXREG_COUNT
	.align		4
        /*000c*/ 	.byte	0x03, 0x1b
        /*000e*/ 	.short	0x00ff


	//----- nvinfo : EIATTR_NUM_BARRIERS
	.align		4
        /*0010*/ 	.byte	0x02, 0x4c
        /*0012*/ 	.byte	0x01
	.zero		1


	//----- nvinfo : EIATTR_EXTERNS
	.align		4
        /*0014*/ 	.byte	0x04, 0x0f
        /*0016*/ 	.short	(.L_16 - .L_15)


	//   ....[0]....
	.align		4
.L_15:
        /*0018*/ 	.word	index@(free)


	//----- nvinfo : EIATTR_MERCURY_ISA_VERSION
	.align		4
.L_16:
        /*001c*/ 	.byte	0x03, 0x5f
        /*001e*/ 	.short	0x0101


	//----- nvinfo : EIATTR_VRC_CTA_INIT_COUNT
	.align		4
        /*0020*/ 	.byte	0x02, 0x4a
	.zero		1
	.zero		1


	//----- nvinfo : EIATTR_SYSCALL_OFFSETS
	.align		4
        /*0024*/ 	.byte	0x04, 0x46
        /*0026*/ 	.short	(.L_18 - .L_17)


	//   ....[0]....
.L_17:
        /*0028*/ 	.word	0x000000d0


	//----- nvinfo : EIATTR_EXIT_INSTR_OFFSETS
	.align		4
.L_18:
        /*002c*/ 	.byte	0x04, 0x1c
        /*002e*/ 	.short	(.L_20 - .L_19)


	//   ....[0]....
.L_19:
        /*0030*/ 	.word	0x00000040


	//   ....[1]....
        /*0034*/ 	.word	0x000000e0


	//----- nvinfo : EIATTR_CRS_STACK_SIZE
	.align		4
.L_20:
        /*0038*/ 	.byte	0x04, 0x1e
        /*003a*/ 	.short	(.L_22 - .L_21)
.L_21:
        /*003c*/ 	.word	0x00000000


	//----- nvinfo : EIATTR_SW_WAR
	.align		4
.L_22:
        /*0040*/ 	.byte	0x04, 0x36
        /*0042*/ 	.short	(.L_24 - .L_23)
.L_23:
        /*0044*/ 	.word	0x00000008
.L_24:


//--------------------- .nv.info._Z45globalMemoryDynamicPersistentPerBlockAllocatei --------------------------
	.section	.nv.info._Z45globalMemoryDynamicPersistentPerBlockAllocatei,"",@"SHT_CUDA_INFO"
	.sectionflags	@""
	.align	4


	//----- nvinfo : EIATTR_CUDA_API_VERSION
	.align		4
        /*0000*/ 	.byte	0x04, 0x37
        /*0002*/ 	.short	(.L_26 - .L_25)
.L_25:
        /*0004*/ 	.word	0x00000082


	//----- nvinfo : EIATTR_KPARAM_INFO
	.align		4
.L_26:
        /*0008*/ 	.byte	0x04, 0x17
        /*000a*/ 	.short	(.L_28 - .L_27)
.L_27:
        /*000c*/ 	.word	0x00000000
        /*0010*/ 	.short	0x0000
        /*0012*/ 	.short	0x0000
        /*0014*/ 	.byte	0x00, 0xf0, 0x11, 0x00


	//----- nvinfo : EIATTR_SPARSE_MMA_MASK
	.align		4
.L_28:
        /*0018*/ 	.byte	0x03, 0x50
        /*001a*/ 	.short	0x0000


	//----- nvinfo : EIATTR_MAXREG_COUNT
	.align		4
        /*001c*/ 	.byte	0x03, 0x1b
        /*001e*/ 	.short	0x00ff


	//----- nvinfo : EIATTR_NUM_BARRIERS
	.align		4
        /*0020*/ 	.byte	0x02, 0x4c
        /*0022*/ 	.byte	0x01
	.zero		1


	//----- nvinfo : EIATTR_EXTERNS
	.align		4
        /*0024*/ 	.byte	0x04, 0x0f
        /*0026*/ 	.short	(.L_30 - .L_29)


	//   ....[0]....
	.align		4
.L_29:
        /*0028*/ 	.word	index@(malloc)


	//----- nvinfo : EIATTR_MERCURY_ISA_VERSION
	.align		4
.L_30:
        /*002c*/ 	.byte	0x03, 0x5f
        /*002e*/ 	.short	0x0101


	//----- nvinfo : EIATTR_VRC_CTA_INIT_COUNT
	.align		4
        /*0030*/ 	.byte	0x02, 0x4a
	.zero		1
	.zero		1


	//----- nvinfo : EIATTR_SYSCALL_OFFSETS
	.align		4
        /*0034*/ 	.byte	0x04, 0x46
        /*0036*/ 	.short	(.L_32 - .L_31)


	//   ....[0]....
.L_31:
        /*0038*/ 	.word	0x000000c0


	//----- nvinfo : EIATTR_EXIT_INSTR_OFFSETS
	.align		4
.L_32:
        /*003c*/ 	.byte	0x04, 0x1c
        /*003e*/ 	.short	(.L_34 - .L_33)


	//   ....[0]....
.L_33:
        /*0040*/ 	.word	0x000001b0


	//----- nvinfo : EIATTR_CRS_STACK_SIZE
	.align		4
.L_34:
        /*0044*/ 	.byte	0x04, 0x1e
        /*0046*/ 	.short	(.L_36 - .L_35)
.L_35:
        /*0048*/ 	.word	0x00000000


	//----- nvinfo : EIATTR_CBANK_PARAM_SIZE
	.align		4
.L_36:
        /*004c*/ 	.byte	0x03, 0x19
        /*004e*/ 	.short	0x0004


	//----- nvinfo : EIATTR_PARAM_CBANK
	.align		4
        /*0050*/ 	.byte	0x04, 0x0a
        /*0052*/ 	.short	(.L_38 - .L_37)
	.align		4
.L_37:
        /*0054*/ 	.word	index@(.nv.constant0._Z45globalMemoryDynamicPersistentPerBlockAllocatei)
        /*0058*/ 	.short	0x0380
        /*005a*/ 	.short	0x0004


	//----- nvinfo : EIATTR_SW_WAR
	.align		4
.L_38:
        /*005c*/ 	.byte	0x04, 0x36
        /*005e*/ 	.short	(.L_40 - .L_39)
.L_39:
        /*0060*/ 	.word	0x00000008
.L_40:


//--------------------- .nv.callgraph             --------------------------
	.section	.nv.callgraph,"",@"SHT_CUDA_CALLGRAPH"
	.align	4
	.sectionentsize	8
	.align		4
        /*0000*/ 	.word	0x00000000
	.align		4
        /*0004*/ 	.word	0xffffffff
	.align		4
        /*0008*/ 	.word	index@(_Z41globalMemoryDynamicPersistentPerBlockFreev)
	.align		4
        /*000c*/ 	.word	index@(free)
	.align		4
        /*0010*/ 	.word	index@(_Z45globalMemoryDynamicPersistentPerBlockAllocatei)
	.align		4
        /*0014*/ 	.word	index@(malloc)
	.align		4
        /*0018*/ 	.word	0x00000000
	.align		4
        /*001c*/ 	.word	0xfffffffe
	.align		4
        /*0020*/ 	.word	0x00000000
	.align		4
        /*0024*/ 	.word	0xfffffffd
	.align		4
        /*0028*/ 	.word	0x00000000
	.align		4
        /*002c*/ 	.word	0xfffffffc


//--------------------- .nv.constant4             --------------------------
	.section	.nv.constant4,"a",@progbits
	.align	8
	.align		8
.nv.constant4:
        /*0000*/ 	.dword	free
	.align		8
        /*0008*/ 	.dword	array_global
	.align		8
        /*0010*/ 	.dword	malloc


//--------------------- .text._Z41globalMemoryDynamicPersistentPerBlockFreev --------------------------
	.section	.text._Z41globalMemoryDynamicPersistentPerBlockFreev,"ax",@progbits
	.align	128
        .global         _Z41globalMemoryDynamicPersistentPerBlockFreev
        .type           _Z41globalMemoryDynamicPersistentPerBlockFreev,@function
        .size           _Z41globalMemoryDynamicPersistentPerBlockFreev,(.L_x_5 - _Z41globalMemoryDynamicPersistentPerBlockFreev)
        .other          _Z41globalMemoryDynamicPersistentPerBlockFreev,@"STO_CUDA_ENTRY STV_DEFAULT"
_Z41globalMemoryDynamicPersistentPerBlockFreev:
.text._Z41globalMemoryDynamicPersistentPerBlockFreev:
[----:B------:R-:W0:Y:S01]  /*0000*/  LDC R1, c[0x0][0x37c] ;  /* 0x0000df00ff017b82 */ /* 0x000e220000000800 */
[----:B------:R-:W1:Y:S07]  /*0010*/  S2R R0, SR_TID.X ;  /* 0x0000000000007919 */ /* 0x000e6e0000002100 */
[----:B------:R-:W-:Y:S01]  /*0020*/  BAR.SYNC.DEFER_BLOCKING 0x0 ;  /* 0x0000000000007b1d */ /* 0x000fe20000010000 */
[----:B-1----:R-:W-:-:S13]  /*0030*/  ISETP.NE.AND P0, PT, R0, RZ, PT ;  /* 0x000000ff0000720c */ /* 0x002fda0003f05270 */
[----:B------:R-:W-:Y:S05]  /*0040*/  @P0 EXIT ;  /* 0x000000000000094d */ /* 0x000fea0003800000 */
[----:B------:R-:W1:Y:S01]  /*0050*/  S2R R5, SR_CTAID.X ;  /* 0x0000000000057919 */ /* 0x000e620000002500 */
[----:B------:R-:W1:Y:S01]  /*0060*/  LDC.64 R2, c[0x4][0x8] ;  /* 0x01000200ff027b82 */ /* 0x000e620000000a00 */
[----:B------:R-:W2:Y:S01]  /*0070*/  LDCU.64 UR4, c[0x0][0x358] ;  /* 0x00006b00ff0477ac */ /* 0x000ea20008000a00 */
[----:B-1----:R-:W-:-:S05]  /*0080*/  IMAD.WIDE.U32 R2, R5, 0x8, R2 ;  /* 0x0000000805027825 */ /* 0x002fca00078e0002 */
[----:B--2---:R1:W5:Y:S01]  /*0090*/  LDG.E.64 R4, desc[UR4][R2.64] ;  /* 0x0000000402047981 */ /* 0x004362000c1e1b00 */
[----:B------:R-:W-:-:S04]  /*00a0*/  MOV R0, 0x0 ;  /* 0x0000000000007802 */ /* 0x000fc80000000f00 */
[----:B------:R1:W2:Y:S03]  /*00b0*/  LDC.64 R6, c[0x4][R0] ;  /* 0x0100000000067b82 */ /* 0x0002a60000000a00 */
[----:B------:R-:W-:-:S07]  /*00c0*/  LEPC R20, `(.L_x_0) ;  /* 0x000000001014794e */ /* 0x000fce0000000000 */
[----:B012--5:R-:W-:Y:S05]  /*00d0*/  CALL.ABS.NOINC R6 ;  /* 0x0000000006007343 */ /* 0x027fea0003c00000 */
.L_x_0:
[----:B------:R-:W-:Y:S05]  /*00e0*/  EXIT ;  /* 0x000000000000794d */ /* 0x000fea0003800000 */
.L_x_1:
[----:B------:R-:W-:-:S00]  /*00f0*/  BRA `(.L_x_1) ;  /* 0xfffffffc00fc7947 */ /* 0x000fc0000383ffff */
[----:B------:R-:W-:-:S00]  /*0100*/  NOP ;  /* 0x0000000000007918 */ /* 0x000fc00000000000 */
[----:B------:R-:W-:-:S00]  /*0110*/  NOP ;  /* 0x0000000000007918 */ /* 0x000fc00000000000 */
[----:B------:R-:W-:-:S00]  /*0120*/  NOP ;  /* 0x0000000000007918 */ /* 0x000fc00000000000 */
[----:B------:R-:W-:-:S00]  /*0130*/  NOP ;  /* 0x0000000000007918 */ /* 0x000fc00000000000 */
[----:B------:R-:W-:-:S00]  /*0140*/  NOP ;  /* 0x0000000000007918 */ /* 0x000fc00000000000 */
[----:B------:R-:W-:-:S00]  /*0150*/  NOP ;  /* 0x0000000000007918 */ /* 0x000fc00000000000 */
[----:B------:R-:W-:-:S00]  /*0160*/  NOP ;  /* 0x0000000000007918 */ /* 0x000fc00000000000 */
[----:B------:R-:W-:-:S00]  /*0170*/  NOP ;  /* 0x0000000000007918 */ /* 0x000fc00000000000 */
.L_x_5:


//--------------------- .text._Z45globalMemoryDynamicPersistentPerBlockAllocatei --------------------------
	.section	.text._Z45globalMemoryDynamicPersistentPerBlockAllocatei,"ax",@progbits
	.align	128
        .global         _Z45globalMemoryDynamicPersistentPerBlockAllocatei
        .type           _Z45globalMemoryDynamicPersistentPerBlockAllocatei,@function
        .size           _Z45globalMemoryDynamicPersistentPerBlockAllocatei,(.L_x_6 - _Z45globalMemoryDynamicPersistentPerBlockAllocatei)
        .other          _Z45globalMemoryDynamicPersistentPerBlockAllocatei,@"STO_CUDA_ENTRY STV_DEFAULT"
_Z45globalMemoryDynamicPersistentPerBlockAllocatei:
.text._Z45globalMemoryDynamicPersistentPerBlockAllocatei:
[----:B------:R-:W0:Y:S01]  /*0000*/  LDC R1, c[0x0][0x37c] ;  /* 0x0000df00ff017b82 */ /* 0x000e220000000800 */
[----:B------:R-:W1:Y:S01]  /*0010*/  S2R R16, SR_TID.X ;  /* 0x0000000000107919 */ /* 0x000e620000002100 */
[----:B------:R-:W2:Y:S01]  /*0020*/  LDCU.64 UR36, c[0x0][0x358] ;  /* 0x00006b00ff2477ac */ /* 0x000ea20008000a00 */
[----:B-1----:R-:W-:-:S13]  /*0030*/  ISETP.NE.AND P0, PT, R16, RZ, PT ;  /* 0x000000ff1000720c */ /* 0x002fda0003f05270 */
[----:B--2---:R-:W-:Y:S05]  /*0040*/  @P0 BRA `(.L_x_2) ;  /* 0x0000000000300947 */ /* 0x004fea0003800000 */
[----:B------:R-:W1:Y:S01]  /*0050*/  LDCU UR4, c[0x0][0x360] ;  /* 0x00006c00ff0477ac */ /* 0x000e620008000800 */
[----:B------:R-:W-:Y:S01]  /*0060*/  MOV R0, 0x10 ;  /* 0x0000001000007802 */ /* 0x000fe20000000f00 */
[----:B------:R-:W-:-:S03]  /*0070*/  HFMA2 R5, -RZ, RZ, 0, 0 ;  /* 0x00000000ff057431 */ /* 0x000fc600000001ff */
[----:B------:R2:W3:Y:S01]  /*0080*/  LDC.64 R2, c[0x4][R0] ;  /* 0x0100000000027b82 */ /* 0x0004e20000000a00 */
[----:B-1----:R-:W-:-:S06]  /*0090*/  USHF.L.U32 UR4, UR4, 0x2, URZ ;  /* 0x0000000204047899 */ /* 0x002fcc00080006ff */
[----:B--2---:R-:W-:-:S07]  /*00a0*/  MOV R4, UR4 ;  /* 0x0000000400047c02 */ /* 0x004fce0008000f00 */
[----:B------:R-:W-:-:S07]  /*00b0*/  LEPC R20, `(.L_x_3) ;  /* 0x000000001014794e */ /* 0x000fce0000000000 */
[----:B0--3--:R-:W-:Y:S05]  /*00c0*/  CALL.ABS.NOINC R2 ;  /* 0x0000000002007343 */ /* 0x009fea0003c00000 */
.L_x_3:
[----:B------:R-:W0:Y:S01]  /*00d0*/  S2R R7, SR_CTAID.X ;  /* 0x0000000000077919 */ /* 0x000e220000002500 */
[----:B------:R-:W0:Y:S02]  /*00e0*/  LDC.64 R2, c[0x4][0x8] ;  /* 0x01000200ff027b82 */ /* 0x000e240000000a00 */
[----:B0-----:R-:W-:-:S05]  /*00f0*/  IMAD.WIDE.U32 R2, R7, 0x8, R2 ;  /* 0x0000000807027825 */ /* 0x001fca00078e0002 */
[----:B------:R1:W-:Y:S02]  /*0100*/  STG.E.64 desc[UR36][R2.64], R4 ;  /* 0x0000000402007986 */ /* 0x0003e4000c101b24 */
.L_x_2:
[----:B------:R-:W2:Y:S01]  /*0110*/  S2R R7, SR_CTAID.X ;  /* 0x0000000000077919 */ /* 0x000ea20000002500 */
[----:B-1----:R-:W2:Y:S01]  /*0120*/  LDC.64 R2, c[0x4][0x8] ;  /* 0x01000200ff027b82 */ /* 0x002ea20000000a00 */
[----:B------:R-:W-:Y:S05]  /*0130*/  WARPSYNC.ALL ;  /* 0x0000000000007948 */ /* 0x000fea0003800000 */
[C---:B--2---:R-:W-:Y:S02]  /*0140*/  IMAD.WIDE.U32 R4, R7.reuse, 0x8, R2 ;  /* 0x0000000807047825 */ /* 0x044fe400078e0002 */
[----:B------:R-:W-:Y:S06]  /*0150*/  BAR.SYNC.DEFER_BLOCKING 0x0 ;  /* 0x0000000000007b1d */ /* 0x000fec0000010000 */
[----:B------:R-:W2:Y:S01]  /*0160*/  LDG.E.64 R2, desc[UR36][R4.64] ;  /* 0x0000002404027981 */ /* 0x000ea2000c1e1b00 */
[----:B------:R-:W1:Y:S02]  /*0170*/  LDCU UR4, c[0x0][0x360] ;  /* 0x00006c00ff0477ac */ /* 0x000e640008000800 */
[----:B-1----:R-:W-:-:S02]  /*0180*/  IMAD R7, R7, UR4, R16 ;  /* 0x0000000407077c24 */ /* 0x002fc4000f8e0210 */
[----:B--2---:R-:W-:-:S05]  /*0190*/  IMAD.WIDE.U32 R2, R16, 0x4, R2 ;  /* 0x0000000410027825 */ /* 0x004fca00078e0002 */
[----:B------:R-:W-:Y:S01]  /*01a0*/  ST.E desc[UR36][R2.64], R7 ;  /* 0x0000000702007985 */ /* 0x000fe2000c101924 */
[----:B------:R-:W-:Y:S05]  /*01b0*/  EXIT ;  /* 0x000000000000794d */ /* 0x000fea0003800000 */
.L_x_4:
        /* <DEDUP_REMOVED lines=12> */
.L_x_6:


//--------------------- .nv.shared.reserved.0     --------------------------
	.section	.nv.shared.reserved.0,"aw",@nobits
	.weak		__nv_reservedSMEM_offset_0_alias
	.size		__nv_reservedSMEM_offset_0_alias, 0, 64
	.other		__nv_reservedSMEM_offset_0_alias,@"STO_CUDA_RESERVED_SHARED STV_DEFAULT"
__nv_reservedSMEM_offset_0_alias:
	.zero		0
	.zero		64


//--------------------- .nv.global                --------------------------
	.section	.nv.global,"aw",@nobits
	.align	8
.nv.global:
	.type		array_global,@object
	.size		array_global,(.L_0 - array_global)
array_global:
	.zero		2048
.L_0:


//--------------------- .nv.constant0._Z41globalMemoryDynamicPersistentPerBlockFreev --------------------------
	.section	.nv.constant0._Z41globalMemoryDynamicPersistentPerBlockFreev,"a",@progbits
	.sectionflags	@""
	.align	4
.nv.constant0._Z41globalMemoryDynamicPersistentPerBlockFreev:
	.zero		896


//--------------------- .nv.constant0._Z45globalMemoryDynamicPersistentPerBlockAllocatei --------------------------
	.section	.nv.constant0._Z45globalMemoryDynamicPersistentPerBlockAllocatei,"a",@progbits
	.sectionflags	@""
	.align	4
.nv.constant0._Z45globalMemoryDynamicPersistentPerBlockAllocatei:
	.zero		900


//--------------------- SYMBOLS --------------------------

	.type		.nv.reservedSmem.offset0,@object
	.size		.nv.reservedSmem.offset0,0x4
	.type		free,@function
	.type		malloc,@function
